//
// Generated by NVIDIA NVVM Compiler
//
// Compiler Build ID: CL-36424714
// Cuda compilation tools, release 13.0, V13.0.88
// Based on NVVM 20.0.0
//

.version 9.0
.target sm_100
.address_size 64

	// .globl	cwma_batch_f32
.extern .shared .align 16 .b8 shared_weights[];

.visible .entry cwma_batch_f32(
	.param .u64 .ptr .align 1 cwma_batch_f32_param_0,
	.param .u64 .ptr .align 1 cwma_batch_f32_param_1,
	.param .u64 .ptr .align 1 cwma_batch_f32_param_2,
	.param .u64 .ptr .align 1 cwma_batch_f32_param_3,
	.param .u32 cwma_batch_f32_param_4,
	.param .u32 cwma_batch_f32_param_5,
	.param .u32 cwma_batch_f32_param_6,
	.param .u32 cwma_batch_f32_param_7,
	.param .u64 .ptr .align 1 cwma_batch_f32_param_8
)
{
	.reg .pred 	%p<13>;
	.reg .b32 	%r<49>;
	.reg .b32 	%f<40>;
	.reg .b64 	%rd<26>;

	ld.param.u64 	%rd13, [cwma_batch_f32_param_0];
	ld.param.u64 	%rd9, [cwma_batch_f32_param_1];
	ld.param.u64 	%rd10, [cwma_batch_f32_param_2];
	ld.param.u64 	%rd11, [cwma_batch_f32_param_3];
	ld.param.u32 	%r28, [cwma_batch_f32_param_4];
	ld.param.u32 	%r29, [cwma_batch_f32_param_5];
	ld.param.u32 	%r31, [cwma_batch_f32_param_6];
	ld.param.u32 	%r30, [cwma_batch_f32_param_7];
	ld.param.u64 	%rd12, [cwma_batch_f32_param_8];
	cvta.to.global.u64 	%rd1, %rd13;
	mov.u32 	%r1, %ctaid.y;
	setp.ge.s32 	%p1, %r1, %r31;
	@%p1 bra 	$L__BB0_17;
	cvta.to.global.u64 	%rd14, %rd10;
	cvta.to.global.u64 	%rd15, %rd11;
	mul.wide.u32 	%rd16, %r1, 4;
	add.s64 	%rd17, %rd14, %rd16;
	ld.global.nc.u32 	%r2, [%rd17];
	max.s32 	%r3, %r2, 1;
	add.s32 	%r4, %r3, -1;
	add.s64 	%rd18, %rd15, %rd16;
	ld.global.nc.f32 	%f1, [%rd18];
	mov.u32 	%r5, %tid.x;
	setp.ge.u32 	%p2, %r5, %r4;
	@%p2 bra 	$L__BB0_4;
	mul.lo.s32 	%r6, %r28, %r1;
	mov.u32 	%r7, %ntid.x;
	cvta.to.global.u64 	%rd2, %rd9;
	mov.u32 	%r44, %r5;
$L__BB0_3:
	add.s32 	%r32, %r44, %r6;
	mul.wide.s32 	%rd19, %r32, 4;
	add.s64 	%rd20, %rd2, %rd19;
	ld.global.nc.f32 	%f12, [%rd20];
	shl.b32 	%r33, %r44, 2;
	mov.u32 	%r34, shared_weights;
	add.s32 	%r35, %r34, %r33;
	st.shared.f32 	[%r35], %f12;
	add.s32 	%r44, %r44, %r7;
	setp.lt.s32 	%p3, %r44, %r4;
	@%p3 bra 	$L__BB0_3;
$L__BB0_4:
	bar.sync 	0;
	add.s32 	%r10, %r30, -1;
	mov.u32 	%r36, %ctaid.x;
	mov.u32 	%r11, %ntid.x;
	mad.lo.s32 	%r45, %r36, %r11, %r5;
	setp.ge.s32 	%p4, %r45, %r29;
	@%p4 bra 	$L__BB0_17;
	add.s32 	%r13, %r3, -2;
	and.b32  	%r14, %r4, 3;
	and.b32  	%r15, %r4, -4;
	neg.s32 	%r16, %r15;
	add.s64 	%rd3, %rd1, -4;
	cvta.to.global.u64 	%rd4, %rd12;
	mov.u32 	%r37, %nctaid.x;
	mul.lo.s32 	%r17, %r37, %r11;
	mul.lo.s32 	%r18, %r29, %r1;
	add.s32 	%r19, %r10, %r2;
$L__BB0_6:
	setp.lt.s32 	%p5, %r45, %r19;
	mov.f32 	%f39, 0f7FC00000;
	@%p5 bra 	$L__BB0_16;
	setp.lt.s32 	%p6, %r2, 2;
	mov.f32 	%f38, 0f00000000;
	@%p6 bra 	$L__BB0_15;
	setp.lt.u32 	%p7, %r13, 3;
	mov.f32 	%f38, 0f00000000;
	mov.b32 	%r48, 0;
	@%p7 bra 	$L__BB0_11;
	mul.wide.s32 	%rd21, %r45, 4;
	add.s64 	%rd25, %rd3, %rd21;
	mov.f32 	%f38, 0f00000000;
	mov.u32 	%r46, shared_weights;
	mov.u32 	%r47, %r16;
$L__BB0_10:
	.pragma "nounroll";
	ld.global.nc.f32 	%f18, [%rd25+4];
	ld.shared.v4.f32 	{%f19, %f20, %f21, %f22}, [%r46];
	fma.rn.f32 	%f23, %f18, %f19, %f38;
	ld.global.nc.f32 	%f24, [%rd25];
	fma.rn.f32 	%f25, %f24, %f20, %f23;
	ld.global.nc.f32 	%f26, [%rd25+-4];
	fma.rn.f32 	%f27, %f26, %f21, %f25;
	ld.global.nc.f32 	%f28, [%rd25+-8];
	fma.rn.f32 	%f38, %f28, %f22, %f27;
	add.s32 	%r47, %r47, 4;
	add.s32 	%r46, %r46, 16;
	add.s64 	%rd25, %rd25, -16;
	setp.ne.s32 	%p8, %r47, 0;
	mov.u32 	%r48, %r15;
	@%p8 bra 	$L__BB0_10;
$L__BB0_11:
	setp.eq.s32 	%p9, %r14, 0;
	@%p9 bra 	$L__BB0_15;
	setp.eq.s32 	%p10, %r14, 1;
	sub.s32 	%r40, %r45, %r48;
	mul.wide.s32 	%rd22, %r40, 4;
	add.s64 	%rd8, %rd1, %rd22;
	ld.global.nc.f32 	%f29, [%rd8];
	shl.b32 	%r41, %r48, 2;
	mov.u32 	%r42, shared_weights;
	add.s32 	%r26, %r42, %r41;
	ld.shared.f32 	%f30, [%r26];
	fma.rn.f32 	%f38, %f29, %f30, %f38;
	@%p10 bra 	$L__BB0_15;
	setp.eq.s32 	%p11, %r14, 2;
	ld.global.nc.f32 	%f31, [%rd8+-4];
	ld.shared.f32 	%f32, [%r26+4];
	fma.rn.f32 	%f38, %f31, %f32, %f38;
	@%p11 bra 	$L__BB0_15;
	ld.global.nc.f32 	%f33, [%rd8+-8];
	ld.shared.f32 	%f34, [%r26+8];
	fma.rn.f32 	%f38, %f33, %f34, %f38;
$L__BB0_15:
	mul.f32 	%f39, %f1, %f38;
$L__BB0_16:
	add.s32 	%r43, %r45, %r18;
	mul.wide.s32 	%rd23, %r43, 4;
	add.s64 	%rd24, %rd4, %rd23;
	st.global.f32 	[%rd24], %f39;
	add.s32 	%r45, %r45, %r17;
	setp.lt.s32 	%p12, %r45, %r29;
	@%p12 bra 	$L__BB0_6;
$L__BB0_17:
	ret;

}
	// .globl	cwma_multi_series_one_param_time_major_f32
.visible .entry cwma_multi_series_one_param_time_major_f32(
	.param .u64 .ptr .align 1 cwma_multi_series_one_param_time_major_f32_param_0,
	.param .u64 .ptr .align 1 cwma_multi_series_one_param_time_major_f32_param_1,
	.param .u32 cwma_multi_series_one_param_time_major_f32_param_2,
	.param .f32 cwma_multi_series_one_param_time_major_f32_param_3,
	.param .u32 cwma_multi_series_one_param_time_major_f32_param_4,
	.param .u32 cwma_multi_series_one_param_time_major_f32_param_5,
	.param .u64 .ptr .align 1 cwma_multi_series_one_param_time_major_f32_param_6,
	.param .u64 .ptr .align 1 cwma_multi_series_one_param_time_major_f32_param_7
)
{
	.reg .pred 	%p<15>;
	.reg .b32 	%r<75>;
	.reg .b32 	%f<41>;
	.reg .b64 	%rd<31>;

	ld.param.u64 	%rd6, [cwma_multi_series_one_param_time_major_f32_param_0];
	ld.param.u64 	%rd4, [cwma_multi_series_one_param_time_major_f32_param_1];
	ld.param.u32 	%r38, [cwma_multi_series_one_param_time_major_f32_param_2];
	ld.param.f32 	%f12, [cwma_multi_series_one_param_time_major_f32_param_3];
	ld.param.u32 	%r39, [cwma_multi_series_one_param_time_major_f32_param_4];
	ld.param.u32 	%r40, [cwma_multi_series_one_param_time_major_f32_param_5];
	ld.param.u64 	%rd5, [cwma_multi_series_one_param_time_major_f32_param_6];
	ld.param.u64 	%rd7, [cwma_multi_series_one_param_time_major_f32_param_7];
	cvta.to.global.u64 	%rd1, %rd6;
	cvta.to.global.u64 	%rd2, %rd7;
	max.s32 	%r1, %r38, 1;
	add.s32 	%r2, %r1, -1;
	mov.u32 	%r3, %tid.x;
	setp.ge.u32 	%p1, %r3, %r2;
	@%p1 bra 	$L__BB1_3;
	mov.u32 	%r4, %ntid.x;
	cvta.to.global.u64 	%rd3, %rd4;
	mov.u32 	%r65, %r3;
$L__BB1_2:
	mul.wide.s32 	%rd8, %r65, 4;
	add.s64 	%rd9, %rd3, %rd8;
	ld.global.nc.f32 	%f13, [%rd9];
	shl.b32 	%r41, %r65, 2;
	mov.u32 	%r42, shared_weights;
	add.s32 	%r43, %r42, %r41;
	st.shared.f32 	[%r43], %f13;
	add.s32 	%r65, %r65, %r4;
	setp.lt.s32 	%p2, %r65, %r2;
	@%p2 bra 	$L__BB1_2;
$L__BB1_3:
	bar.sync 	0;
	mov.u32 	%r7, %ctaid.y;
	setp.ge.s32 	%p3, %r7, %r39;
	@%p3 bra 	$L__BB1_8;
	cvta.to.global.u64 	%rd10, %rd5;
	mul.wide.u32 	%rd11, %r7, 4;
	add.s64 	%rd12, %rd10, %rd11;
	ld.global.nc.u32 	%r44, [%rd12];
	add.s32 	%r45, %r38, %r44;
	add.s32 	%r8, %r45, -1;
	mov.u32 	%r46, %ctaid.x;
	mov.u32 	%r47, %ntid.x;
	mad.lo.s32 	%r66, %r46, %r47, %r3;
	mov.u32 	%r48, %nctaid.x;
	mul.lo.s32 	%r10, %r48, %r47;
	setp.ge.s32 	%p4, %r66, %r40;
	@%p4 bra 	$L__BB1_8;
	setp.gt.s32 	%p5, %r38, 1;
	@%p5 bra 	$L__BB1_9;
	mul.f32 	%f1, %f12, 0f00000000;
$L__BB1_7:
	mad.lo.s32 	%r49, %r66, %r39, %r7;
	setp.lt.s32 	%p6, %r66, %r8;
	selp.f32 	%f14, 0f7FC00000, %f1, %p6;
	mul.wide.s32 	%rd13, %r49, 4;
	add.s64 	%rd14, %rd2, %rd13;
	st.global.f32 	[%rd14], %f14;
	add.s32 	%r66, %r66, %r10;
	setp.lt.s32 	%p7, %r66, %r40;
	@%p7 bra 	$L__BB1_7;
$L__BB1_8:
	ret;
$L__BB1_9:
	add.s32 	%r11, %r1, -2;
	and.b32  	%r12, %r2, 3;
	and.b32  	%r13, %r2, -4;
	neg.s32 	%r14, %r13;
	shl.b32 	%r15, %r39, 2;
$L__BB1_10:
	mad.lo.s32 	%r17, %r66, %r39, %r7;
	setp.lt.s32 	%p8, %r66, %r8;
	mov.f32 	%f37, 0f7FC00000;
	@%p8 bra 	$L__BB1_11;
	bra.uni 	$L__BB1_12;
$L__BB1_11:
	mul.wide.s32 	%rd29, %r17, 4;
	add.s64 	%rd30, %rd2, %rd29;
	st.global.f32 	[%rd30], %f37;
	add.s32 	%r66, %r66, %r10;
	setp.lt.s32 	%p14, %r66, %r40;
	@%p14 bra 	$L__BB1_10;
	bra.uni 	$L__BB1_8;
$L__BB1_12:
	setp.lt.u32 	%p9, %r11, 3;
	mov.f32 	%f40, 0f00000000;
	mov.b32 	%r73, 0;
	@%p9 bra 	$L__BB1_15;
	add.s32 	%r52, %r66, -3;
	mad.lo.s32 	%r71, %r39, %r52, %r7;
	add.s32 	%r53, %r66, -1;
	mad.lo.s32 	%r70, %r39, %r53, %r7;
	add.s32 	%r54, %r66, -2;
	mad.lo.s32 	%r69, %r39, %r54, %r7;
	mov.f32 	%f40, 0f00000000;
	mov.u32 	%r68, shared_weights;
	mov.u32 	%r67, %r17;
	mov.u32 	%r72, %r14;
$L__BB1_14:
	.pragma "nounroll";
	mul.wide.s32 	%rd15, %r67, 4;
	add.s64 	%rd16, %rd1, %rd15;
	ld.global.nc.f32 	%f19, [%rd16];
	ld.shared.v4.f32 	{%f20, %f21, %f22, %f23}, [%r68];
	fma.rn.f32 	%f24, %f19, %f20, %f40;
	mul.wide.s32 	%rd17, %r70, 4;
	add.s64 	%rd18, %rd1, %rd17;
	ld.global.nc.f32 	%f25, [%rd18];
	fma.rn.f32 	%f26, %f25, %f21, %f24;
	mul.wide.s32 	%rd19, %r69, 4;
	add.s64 	%rd20, %rd1, %rd19;
	ld.global.nc.f32 	%f27, [%rd20];
	fma.rn.f32 	%f28, %f27, %f22, %f26;
	mul.wide.s32 	%rd21, %r71, 4;
	add.s64 	%rd22, %rd1, %rd21;
	ld.global.nc.f32 	%f29, [%rd22];
	fma.rn.f32 	%f40, %f29, %f23, %f28;
	add.s32 	%r72, %r72, 4;
	sub.s32 	%r71, %r71, %r15;
	sub.s32 	%r70, %r70, %r15;
	sub.s32 	%r69, %r69, %r15;
	add.s32 	%r68, %r68, 16;
	sub.s32 	%r67, %r67, %r15;
	setp.eq.s32 	%p10, %r72, 0;
	mov.u32 	%r73, %r13;
	@%p10 bra 	$L__BB1_15;
	bra.uni 	$L__BB1_14;
$L__BB1_15:
	setp.eq.s32 	%p11, %r12, 0;
	@%p11 bra 	$L__BB1_19;
	setp.eq.s32 	%p12, %r12, 1;
	sub.s32 	%r55, %r66, %r73;
	mad.lo.s32 	%r56, %r55, %r39, %r7;
	mul.wide.s32 	%rd23, %r56, 4;
	add.s64 	%rd24, %rd1, %rd23;
	ld.global.nc.f32 	%f30, [%rd24];
	shl.b32 	%r57, %r73, 2;
	mov.u32 	%r58, shared_weights;
	add.s32 	%r35, %r58, %r57;
	ld.shared.f32 	%f31, [%r35];
	fma.rn.f32 	%f40, %f30, %f31, %f40;
	@%p12 bra 	$L__BB1_19;
	setp.eq.s32 	%p13, %r12, 2;
	not.b32 	%r59, %r73;
	add.s32 	%r60, %r66, %r59;
	mad.lo.s32 	%r61, %r60, %r39, %r7;
	mul.wide.s32 	%rd25, %r61, 4;
	add.s64 	%rd26, %rd1, %rd25;
	ld.global.nc.f32 	%f32, [%rd26];
	ld.shared.f32 	%f33, [%r35+4];
	fma.rn.f32 	%f40, %f32, %f33, %f40;
	@%p13 bra 	$L__BB1_19;
	add.s32 	%r63, %r55, -2;
	mad.lo.s32 	%r64, %r63, %r39, %r7;
	mul.wide.s32 	%rd27, %r64, 4;
	add.s64 	%rd28, %rd1, %rd27;
	ld.global.nc.f32 	%f34, [%rd28];
	ld.shared.f32 	%f35, [%r35+8];
	fma.rn.f32 	%f40, %f34, %f35, %f40;
$L__BB1_19:
	mul.f32 	%f37, %f12, %f40;
	bra.uni 	$L__BB1_11;

}


// ===== COMPILED SASS (sm_100) =====

	.target	sm_100

	.elftype	@"ET_EXEC"


//--------------------- .note.nv.tkinfo           --------------------------
	.section	.note.nv.tkinfo,"",@"SHT_NOTE"
	.sectionflags	@"SHF_NOTE_NV_TKINFO"
	.tkinfo
        /*0018*/ 	.word	0x00000002
        /*0030*/ 	.string	""
        /*0030*/ 	.string	"ptxas"
        /*0030*/ 	.string	"Cuda compilation tools, release 13.0, V13.0.88"
        /*0030*/ 	.string	"Build cuda_13.0.r13.0/compiler.36424714_0"
        /*0030*/ 	.string	"-arch sm_100 -m 64 "



//--------------------- .note.nv.cuinfo           --------------------------
	.section	.note.nv.cuinfo,"",@"SHT_NOTE"
	.sectionflags	@"SHF_NOTE_NV_CUINFO"
        /*0018*/ 	.short	0x0002
        /*001a*/ 	.short	0x0064
        /*001c*/ 	.short	0x0082
	.zero		2


//--------------------- .nv.info                  --------------------------
	.section	.nv.info,"",@"SHT_CUDA_INFO"
	.align	4


	//----- nvinfo : EIATTR_REGCOUNT
	.align		4
        /*0000*/ 	.byte	0x04, 0x2f
        /*0002*/ 	.short	(.L_1 - .L_0)
	.align		4
.L_0:
        /*0004*/ 	.word	index@(cwma_batch_f32)
        /*0008*/ 	.word	0x00000018


	//----- nvinfo : EIATTR_FRAME_SIZE
	.align		4
.L_1:
        /*000c*/ 	.byte	0x04, 0x11
        /*000e*/ 	.short	(.L_3 - .L_2)
	.align		4
.L_2:
        /*0010*/ 	.word	index@(cwma_batch_f32)
        /*0014*/ 	.word	0x00000000


	//----- nvinfo : EIATTR_REGCOUNT
	.align		4
.L_3:
        /*0018*/ 	.byte	0x04, 0x2f
        /*001a*/ 	.short	(.L_5 - .L_4)
	.align		4
.L_4:
        /*001c*/ 	.word	index@(cwma_multi_series_one_param_time_major_f32)
        /*0020*/ 	.word	0x00000020


	//----- nvinfo : EIATTR_FRAME_SIZE
	.align		4
.L_5:
        /*0024*/ 	.byte	0x04, 0x11
        /*0026*/ 	.short	(.L_7 - .L_6)
	.align		4
.L_6:
        /*0028*/ 	.word	index@(cwma_multi_series_one_param_time_major_f32)
        /*002c*/ 	.word	0x00000000


	//----- nvinfo : EIATTR_MIN_STACK_SIZE
	.align		4
.L_7:
        /*0030*/ 	.byte	0x04, 0x12
        /*0032*/ 	.short	(.L_9 - .L_8)
	.align		4
.L_8:
        /*0034*/ 	.word	index@(cwma_multi_series_one_param_time_major_f32)
        /*0038*/ 	.word	0x00000000


	//----- nvinfo : EIATTR_MIN_STACK_SIZE
	.align		4
.L_9:
        /*003c*/ 	.byte	0x04, 0x12
        /*003e*/ 	.short	(.L_11 - .L_10)
	.align		4
.L_10:
        /*0040*/ 	.word	index@(cwma_batch_f32)
        /*0044*/ 	.word	0x00000000
.L_11:


//--------------------- .nv.compat                --------------------------
	.section	.nv.compat,"",@"SHT_CUDA_COMPAT_INFO"
	.align	4
        /*0000*/ 	.byte	0x02, 0x09, 0x00, 0x00, 0x02, 0x02, 0x01, 0x00, 0x02, 0x05, 0x05, 0x00, 0x03, 0x07, 0x01, 0x01
        /*0010*/ 	.byte	0x02, 0x03, 0x00, 0x00, 0x02, 0x06, 0x01, 0x00, 0x04, 0x0b, 0x08, 0x00, 0x09, 0x00, 0x00, 0x00
        /*0020*/ 	.byte	0x00, 0x00, 0x00, 0x00


//--------------------- .nv.info.cwma_multi_series_one_param_time_major_f32 --------------------------
	.section	.nv.info.cwma_multi_series_one_param_time_major_f32,"",@"SHT_CUDA_INFO"
	.sectionflags	@""
	.align	4


	//----- nvinfo : EIATTR_CUDA_API_VERSION
	.align		4
        /*0000*/ 	.byte	0x04, 0x37
        /*0002*/ 	.short	(.L_13 - .L_12)
.L_12:
        /*0004*/ 	.word	0x00000082


	//----- nvinfo : EIATTR_KPARAM_INFO
	.align		4
.L_13:
        /*0008*/ 	.byte	0x04, 0x17
        /*000a*/ 	.short	(.L_15 - .L_14)
.L_14:
        /*000c*/ 	.word	0x00000000
        /*0010*/ 	.short	0x0007
        /*0012*/ 	.short	0x0028
        /*0014*/ 	.byte	0x00, 0xf5, 0x21, 0x00


	//----- nvinfo : EIATTR_KPARAM_INFO
	.align		4
.L_15:
        /*0018*/ 	.byte	0x04, 0x17
        /*001a*/ 	.short	(.L_17 - .L_16)
.L_16:
        /*001c*/ 	.word	0x00000000
        /*0020*/ 	.short	0x0006
        /*0022*/ 	.short	0x0020
        /*0024*/ 	.byte	0x00, 0xf5, 0x21, 0x00


	//----- nvinfo : EIATTR_KPARAM_INFO
	.align		4
.L_17:
        /*0028*/ 	.byte	0x04, 0x17
        /*002a*/ 	.short	(.L_19 - .L_18)
.L_18:
        /*002c*/ 	.word	0x00000000
        /*0030*/ 	.short	0x0005
        /*0032*/ 	.short	0x001c
        /*0034*/ 	.byte	0x00, 0xf0, 0x11, 0x00


	//----- nvinfo : EIATTR_KPARAM_INFO
	.align		4
.L_19:
        /*0038*/ 	.byte	0x04, 0x17
        /*003a*/ 	.short	(.L_21 - .L_20)
.L_20:
        /*003c*/ 	.word	0x00000000
        /*0040*/ 	.short	0x0004
        /*0042*/ 	.short	0x0018
        /*0044*/ 	.byte	0x00, 0xf0, 0x11, 0x00


	//----- nvinfo : EIATTR_KPARAM_INFO
	.align		4
.L_21:
        /*0048*/ 	.byte	0x04, 0x17
        /*004a*/ 	.short	(.L_23 - .L_22)
.L_22:
        /*004c*/ 	.word	0x00000000
        /*0050*/ 	.short	0x0003
        /*0052*/ 	.short	0x0014
        /*0054*/ 	.byte	0x00, 0xf0, 0x11, 0x00


	//----- nvinfo : EIATTR_KPARAM_INFO
	.align		4
.L_23:
        /*0058*/ 	.byte	0x04, 0x17
        /*005a*/ 	.short	(.L_25 - .L_24)
.L_24:
        /*005c*/ 	.word	0x00000000
        /*0060*/ 	.short	0x0002
        /*0062*/ 	.short	0x0010
        /*0064*/ 	.byte	0x00, 0xf0, 0x11, 0x00


	//----- nvinfo : EIATTR_KPARAM_INFO
	.align		4
.L_25:
        /*0068*/ 	.byte	0x04, 0x17
        /*006a*/ 	.short	(.L_27 - .L_26)
.L_26:
        /*006c*/ 	.word	0x00000000
        /*0070*/ 	.short	0x0001
        /*0072*/ 	.short	0x0008
        /*0074*/ 	.byte	0x00, 0xf5, 0x21, 0x00


	//----- nvinfo : EIATTR_KPARAM_INFO
	.align		4
.L_27:
        /*0078*/ 	.byte	0x04, 0x17
        /*007a*/ 	.short	(.L_29 - .L_28)
.L_28:
        /*007c*/ 	.word	0x00000000
        /*0080*/ 	.short	0x0000
        /*0082*/ 	.short	0x0000
        /*0084*/ 	.byte	0x00, 0xf5, 0x21, 0x00


	//----- nvinfo : EIATTR_SPARSE_MMA_MASK
	.align		4
.L_29:
        /*0088*/ 	.byte	0x03, 0x50
        /*008a*/ 	.short	0x0000


	//----- nvinfo : EIATTR_MAXREG_COUNT
	.align		4
        /*008c*/ 	.byte	0x03, 0x1b
        /*008e*/ 	.short	0x00ff


	//----- nvinfo : EIATTR_NUM_BARRIERS
	.align		4
        /*0090*/ 	.byte	0x02, 0x4c
        /*0092*/ 	.byte	0x01
	.zero		1


	//----- nvinfo : EIATTR_MERCURY_ISA_VERSION
	.align		4
        /*0094*/ 	.byte	0x03, 0x5f
        /*0096*/ 	.short	0x0101


	//----- nvinfo : EIATTR_UNUSED_LOAD_BYTE_OFFSET
	.align		4
        /*0098*/ 	.byte	0x04, 0x44
        /*009a*/ 	.short	(.L_31 - .L_30)


	//   ....[0]....
.L_30:
        /*009c*/ 	.word	0x00000750
        /*00a0*/ 	.word	0x00000fff


	//----- nvinfo : EIATTR_VRC_CTA_INIT_COUNT
	.align		4
.L_31:
        /*00a4*/ 	.byte	0x02, 0x4a
	.zero		1
	.zero		1


	//----- nvinfo : EIATTR_EXIT_INSTR_OFFSETS
	.align		4
        /*00a8*/ 	.byte	0x04, 0x1c
        /*00aa*/ 	.short	(.L_33 - .L_32)


	//   ....[0]....
.L_32:
        /*00ac*/ 	.word	0x000001b0


	//   ....[1]....
        /*00b0*/ 	.word	0x00000230


	//   ....[2]....
        /*00b4*/ 	.word	0x00000350


	//   ....[3]....
        /*00b8*/ 	.word	0x000008d0


	//----- nvinfo : EIATTR_CRS_STACK_SIZE
	.align		4
.L_33:
        /*00bc*/ 	.byte	0x04, 0x1e
        /*00be*/ 	.short	(.L_35 - .L_34)
.L_34:
        /*00c0*/ 	.word	0x00000000


	//----- nvinfo : EIATTR_CBANK_PARAM_SIZE
	.align		4
.L_35:
        /*00c4*/ 	.byte	0x03, 0x19
        /*00c6*/ 	.short	0x0030


	//----- nvinfo : EIATTR_PARAM_CBANK
	.align		4
        /*00c8*/ 	.byte	0x04, 0x0a
        /*00ca*/ 	.short	(.L_37 - .L_36)
	.align		4
.L_36:
        /*00cc*/ 	.word	index@(.nv.constant0.cwma_multi_series_one_param_time_major_f32)
        /*00d0*/ 	.short	0x0380
        /*00d2*/ 	.short	0x0030


	//----- nvinfo : EIATTR_SW_WAR
	.align		4
.L_37:
        /*00d4*/ 	.byte	0x04, 0x36
        /*00d6*/ 	.short	(.L_39 - .L_38)
.L_38:
        /*00d8*/ 	.word	0x00000008
.L_39:


//--------------------- .nv.info.cwma_batch_f32   --------------------------
	.section	.nv.info.cwma_batch_f32,"",@"SHT_CUDA_INFO"
	.sectionflags	@""
	.align	4


	//----- nvinfo : EIATTR_CUDA_API_VERSION
	.align		4
        /*0000*/ 	.byte	0x04, 0x37
        /*0002*/ 	.short	(.L_41 - .L_40)
.L_40:
        /*0004*/ 	.word	0x00000082


	//----- nvinfo : EIATTR_KPARAM_INFO
	.align		4
.L_41:
        /*0008*/ 	.byte	0x04, 0x17
        /*000a*/ 	.short	(.L_43 - .L_42)
.L_42:
        /*000c*/ 	.word	0x00000000
        /*0010*/ 	.short	0x0008
        /*0012*/ 	.short	0x0030
        /*0014*/ 	.byte	0x00, 0xf5, 0x21, 0x00


	//----- nvinfo : EIATTR_KPARAM_INFO
	.align		4
.L_43:
        /*0018*/ 	.byte	0x04, 0x17
        /*001a*/ 	.short	(.L_45 - .L_44)
.L_44:
        /*001c*/ 	.word	0x00000000
        /*0020*/ 	.short	0x0007
        /*0022*/ 	.short	0x002c
        /*0024*/ 	.byte	0x00, 0xf0, 0x11, 0x00


	//----- nvinfo : EIATTR_KPARAM_INFO
	.align		4
.L_45:
        /*0028*/ 	.byte	0x04, 0x17
        /*002a*/ 	.short	(.L_47 - .L_46)
.L_46:
        /*002c*/ 	.word	0x00000000
        /*0030*/ 	.short	0x0006
        /*0032*/ 	.short	0x0028
        /*0034*/ 	.byte	0x00, 0xf0, 0x11, 0x00


	//----- nvinfo : EIATTR_KPARAM_INFO
	.align		4
.L_47:
        /*0038*/ 	.byte	0x04, 0x17
        /*003a*/ 	.short	(.L_49 - .L_48)
.L_48:
        /*003c*/ 	.word	0x00000000
        /*0040*/ 	.short	0x0005
        /*0042*/ 	.short	0x0024
        /*0044*/ 	.byte	0x00, 0xf0, 0x11, 0x00


	//----- nvinfo : EIATTR_KPARAM_INFO
	.align		4
.L_49:
        /*0048*/ 	.byte	0x04, 0x17
        /*004a*/ 	.short	(.L_51 - .L_50)
.L_50:
        /*004c*/ 	.word	0x00000000
        /*0050*/ 	.short	0x0004
        /*0052*/ 	.short	0x0020
        /*0054*/ 	.byte	0x00, 0xf0, 0x11, 0x00


	//----- nvinfo : EIATTR_KPARAM_INFO
	.align		4
.L_51:
        /*0058*/ 	.byte	0x04, 0x17
        /*005a*/ 	.short	(.L_53 - .L_52)
.L_52:
        /*005c*/ 	.word	0x00000000
        /*0060*/ 	.short	0x0003
        /*0062*/ 	.short	0x0018
        /*0064*/ 	.byte	0x00, 0xf5, 0x21, 0x00


	//----- nvinfo : EIATTR_KPARAM_INFO
	.align		4
.L_53:
        /*0068*/ 	.byte	0x04, 0x17
        /*006a*/ 	.short	(.L_55 - .L_54)
.L_54:
        /*006c*/ 	.word	0x00000000
        /*0070*/ 	.short	0x0002
        /*0072*/ 	.short	0x0010
        /*0074*/ 	.byte	0x00, 0xf5, 0x21, 0x00


	//----- nvinfo : EIATTR_KPARAM_INFO
	.align		4
.L_55:
        /*0078*/ 	.byte	0x04, 0x17
        /*007a*/ 	.short	(.L_57 - .L_56)
.L_56:
        /*007c*/ 	.word	0x00000000
        /*0080*/ 	.short	0x0001
        /*0082*/ 	.short	0x0008
        /*0084*/ 	.byte	0x00, 0xf5, 0x21, 0x00


	//----- nvinfo : EIATTR_KPARAM_INFO
	.align		4
.L_57:
        /*0088*/ 	.byte	0x04, 0x17
        /*008a*/ 	.short	(.L_59 - .L_58)
.L_58:
        /*008c*/ 	.word	0x00000000
        /*0090*/ 	.short	0x0000
        /*0092*/ 	.short	0x0000
        /*0094*/ 	.byte	0x00, 0xf5, 0x21, 0x00


	//----- nvinfo : EIATTR_SPARSE_MMA_MASK
	.align		4
.L_59:
        /*0098*/ 	.byte	0x03, 0x50
        /*009a*/ 	.short	0x0000


	//----- nvinfo : EIATTR_MAXREG_COUNT
	.align		4
        /*009c*/ 	.byte	0x03, 0x1b
        /*009e*/ 	.short	0x00ff


	//----- nvinfo : EIATTR_NUM_BARRIERS
	.align		4
        /*00a0*/ 	.byte	0x02, 0x4c
        /*00a2*/ 	.byte	0x01
	.zero		1


	//----- nvinfo : EIATTR_MERCURY_ISA_VERSION
	.align		4
        /*00a4*/ 	.byte	0x03, 0x5f
        /*00a6*/ 	.short	0x0101


	//----- nvinfo : EIATTR_UNUSED_LOAD_BYTE_OFFSET
	.align		4
        /*00a8*/ 	.byte	0x04, 0x44
        /*00aa*/ 	.short	(.L_61 - .L_60)


	//   ....[0]....
.L_60:
        /*00ac*/ 	.word	0x00000640
        /*00b0*/ 	.word	0x00000fff


	//----- nvinfo : EIATTR_VRC_CTA_INIT_COUNT
	.align		4
.L_61:
        /*00b4*/ 	.byte	0x02, 0x4a
	.zero		1
	.zero		1


	//----- nvinfo : EIATTR_EXIT_INSTR_OFFSETS
	.align		4
        /*00b8*/ 	.byte	0x04, 0x1c
        /*00ba*/ 	.short	(.L_63 - .L_62)


	//   ....[0]....
.L_62:
        /*00bc*/ 	.word	0x00000040


	//   ....[1]....
        /*00c0*/ 	.word	0x00000280


	//   ....[2]....
        /*00c4*/ 	.word	0x00000760


	//----- nvinfo : EIATTR_CRS_STACK_SIZE
	.align		4
.L_63:
        /*00c8*/ 	.byte	0x04, 0x1e
        /*00ca*/ 	.short	(.L_65 - .L_64)
.L_64:
        /*00cc*/ 	.word	0x00000000


	//----- nvinfo : EIATTR_CBANK_PARAM_SIZE
	.align		4
.L_65:
        /*00d0*/ 	.byte	0x03, 0x19
        /*00d2*/ 	.short	0x0038


	//----- nvinfo : EIATTR_PARAM_CBANK
	.align		4
        /*00d4*/ 	.byte	0x04, 0x0a
        /*00d6*/ 	.short	(.L_67 - .L_66)
	.align		4
.L_66:
        /*00d8*/ 	.word	index@(.nv.constant0.cwma_batch_f32)
        /*00dc*/ 	.short	0x0380
        /*00de*/ 	.short	0x0038


	//----- nvinfo : EIATTR_SW_WAR
	.align		4
.L_67:
        /*00e0*/ 	.byte	0x04, 0x36
        /*00e2*/ 	.short	(.L_69 - .L_68)
.L_68:
        /*00e4*/ 	.word	0x00000008
.L_69:


//--------------------- .nv.callgraph             --------------------------
	.section	.nv.callgraph,"",@"SHT_CUDA_CALLGRAPH"
	.align	4
	.sectionentsize	8
	.align		4
        /*0000*/ 	.word	0x00000000
	.align		4
        /*0004*/ 	.word	0xffffffff
	.align		4
        /*0008*/ 	.word	0x00000000
	.align		4
        /*000c*/ 	.word	0xfffffffe
	.align		4
        /*0010*/ 	.word	0x00000000
	.align		4
        /*0014*/ 	.word	0xfffffffd
	.align		4
        /*0018*/ 	.word	0x00000000
	.align		4
        /*001c*/ 	.word	0xfffffffc


//--------------------- .text.cwma_multi_series_one_param_time_major_f32 --------------------------
	.section	.text.cwma_multi_series_one_param_time_major_f32,"ax",@progbits
	.align	128
        .global         cwma_multi_series_one_param_time_major_f32
        .type           cwma_multi_series_one_param_time_major_f32,@function
        .size           cwma_multi_series_one_param_time_major_f32,(.L_x_22 - cwma_multi_series_one_param_time_major_f32)
        .other          cwma_multi_series_one_param_time_major_f32,@"STO_CUDA_ENTRY STV_DEFAULT"
cwma_multi_series_one_param_time_major_f32:
.text.cwma_multi_series_one_param_time_major_f32:
[----:B------:R-:W-:Y:S08]  /*0000*/  LDC R1, c[0x0][0x37c] ;  /* 0x0000df00ff017b82 */ /* 0x000ff00000000800 */
[----:B------:R-:W0:Y:S01]  /*0010*/  LDC R15, c[0x0][0x390] ;  /* 0x0000e400ff0f7b82 */ /* 0x000e220000000800 */
[----:B------:R-:W1:Y:S01]  /*0020*/  S2R R16, SR_TID.X ;  /* 0x0000000000107919 */ /* 0x000e620000002100 */
[----:B------:R-:W2:Y:S01]  /*0030*/  LDCU UR8, c[0x0][0x398] ;  /* 0x00007300ff0877ac */ /* 0x000ea20008000800 */
[----:B------:R-:W-:Y:S01]  /*0040*/  BSSY.RECONVERGENT B0, `(.L_x_0) ;  /* 0x0000015000007945 */ /* 0x000fe20003800200 */
[----:B------:R-:W2:Y:S01]  /*0050*/  S2R R19, SR_CTAID.Y ;  /* 0x0000000000137919 */ /* 0x000ea20000002600 */
[----:B------:R-:W3:Y:S01]  /*0060*/  LDCU.64 UR6, c[0x0][0x358] ;  /* 0x00006b00ff0677ac */ /* 0x000ee20008000a00 */
[----:B0-----:R-:W-:-:S04]  /*0070*/  VIMNMX R0, PT, PT, R15, 0x1, !PT ;  /* 0x000000010f007848 */ /* 0x001fc80007fe0100 */
[----:B------:R-:W-:-:S04]  /*0080*/  IADD3 R13, PT, PT, R0, -0x1, RZ ;  /* 0xffffffff000d7810 */ /* 0x000fc80007ffe0ff */
[----:B-1----:R-:W-:Y:S02]  /*0090*/  ISETP.GE.U32.AND P1, PT, R16, R13, PT ;  /* 0x0000000d1000720c */ /* 0x002fe40003f26070 */
[----:B--2---:R-:W-:-:S11]  /*00a0*/  ISETP.GE.AND P0, PT, R19, UR8, PT ;  /* 0x0000000813007c0c */ /* 0x004fd6000bf06270 */
[----:B---3--:R-:W-:Y:S05]  /*00b0*/  @P1 BRA `(.L_x_1) ;  /* 0x0000000000341947 */ /* 0x008fea0003800000 */
[----:B------:R-:W0:Y:S01]  /*00c0*/  S2R R7, SR_CgaCtaId ;  /* 0x0000000000077919 */ /* 0x000e220000008800 */
[----:B------:R-:W1:Y:S01]  /*00d0*/  LDC R11, c[0x0][0x360] ;  /* 0x0000d800ff0b7b82 */ /* 0x000e620000000800 */
[----:B------:R-:W-:Y:S01]  /*00e0*/  MOV R2, 0x400 ;  /* 0x0000040000027802 */ /* 0x000fe20000000f00 */
[----:B------:R-:W-:-:S06]  /*00f0*/  IMAD.MOV.U32 R6, RZ, RZ, R16 ;  /* 0x000000ffff067224 */ /* 0x000fcc00078e0010 */
[----:B------:R-:W2:Y:S01]  /*0100*/  LDC.64 R4, c[0x0][0x388] ;  /* 0x0000e200ff047b82 */ /* 0x000ea20000000a00 */
[----:B0-----:R-:W-:-:S07]  /*0110*/  LEA R7, R7, R2, 0x18 ;  /* 0x0000000207077211 */ /* 0x001fce00078ec0ff */
.L_x_2:
[----:B0-2---:R-:W-:-:S06]  /*0120*/  IMAD.WIDE R2, R6, 0x4, R4 ;  /* 0x0000000406027825 */ /* 0x005fcc00078e0204 */
[----:B------:R-:W2:Y:S01]  /*0130*/  LDG.E.CONSTANT R2, desc[UR6][R2.64] ;  /* 0x0000000602027981 */ /* 0x000ea2000c1e9900 */
[----:B------:R-:W-:Y:S01]  /*0140*/  LEA R9, R6, R7, 0x2 ;  /* 0x0000000706097211 */ /* 0x000fe200078e10ff */
[----:B-1----:R-:W-:-:S05]  /*0150*/  IMAD.IADD R6, R11, 0x1, R6 ;  /* 0x000000010b067824 */ /* 0x002fca00078e0206 */
[----:B------:R-:W-:Y:S01]  /*0160*/  ISETP.GE.AND P1, PT, R6, R13, PT ;  /* 0x0000000d0600720c */ /* 0x000fe20003f26270 */
[----:B--2---:R0:W-:-:S12]  /*0170*/  STS [R9], R2 ;  /* 0x0000000209007388 */ /* 0x0041d80000000800 */
[----:B------:R-:W-:Y:S05]  /*0180*/  @!P1 BRA `(.L_x_2) ;  /* 0xfffffffc00e49947 */ /* 0x000fea000383ffff */
.L_x_1:
[----:B------:R-:W-:Y:S05]  /*0190*/  BSYNC.RECONVERGENT B0 ;  /* 0x0000000000007941 */ /* 0x000fea0003800200 */
.L_x_0:
[----:B------:R-:W-:Y:S06]  /*01a0*/  BAR.SYNC.DEFER_BLOCKING 0x0 ;  /* 0x0000000000007b1d */ /* 0x000fec0000010000 */
[----:B------:R-:W-:Y:S05]  /*01b0*/  @P0 EXIT ;  /* 0x000000000000094d */ /* 0x000fea0003800000 */
[----:B------:R-:W1:Y:S01]  /*01c0*/  S2UR UR4, SR_CTAID.X ;  /* 0x00000000000479c3 */ /* 0x000e620000002500 */
[----:B------:R-:W2:Y:S07]  /*01d0*/  LDCU UR9, c[0x0][0x39c] ;  /* 0x00007380ff0977ac */ /* 0x000eae0008000800 */
[----:B------:R-:W1:Y:S01]  /*01e0*/  LDC R17, c[0x0][0x360] ;  /* 0x0000d800ff117b82 */ /* 0x000e620000000800 */
[----:B------:R-:W3:Y:S01]  /*01f0*/  LDCU UR5, c[0x0][0x370] ;  /* 0x00006e00ff0577ac */ /* 0x000ee20008000800 */
[----:B-1----:R-:W-:-:S02]  /*0200*/  IMAD R16, R17, UR4, R16 ;  /* 0x0000000411107c24 */ /* 0x002fc4000f8e0210 */
[----:B---3--:R-:W-:-:S03]  /*0210*/  IMAD R17, R17, UR5, RZ ;  /* 0x0000000511117c24 */ /* 0x008fc6000f8e02ff */
[----:B--2---:R-:W-:-:S13]  /*0220*/  ISETP.GE.AND P0, PT, R16, UR9, PT ;  /* 0x0000000910007c0c */ /* 0x004fda000bf06270 */
[----:B------:R-:W-:Y:S05]  /*0230*/  @P0 EXIT ;  /* 0x000000000000094d */ /* 0x000fea0003800000 */
[----:B0-----:R-:W0:Y:S02]  /*0240*/  LDC.64 R2, c[0x0][0x3a0] ;  /* 0x0000e800ff027b82 */ /* 0x001e240000000a00 */
[----:B0-----:R-:W-:-:S06]  /*0250*/  IMAD.WIDE.U32 R2, R19, 0x4, R2 ;  /* 0x0000000413027825 */ /* 0x001fcc00078e0002 */
[----:B------:R-:W2:Y:S01]  /*0260*/  LDG.E.CONSTANT R2, desc[UR6][R2.64] ;  /* 0x0000000602027981 */ /* 0x000ea2000c1e9900 */
[----:B------:R-:W-:Y:S02]  /*0270*/  ISETP.GT.AND P0, PT, R15, 0x1, PT ;  /* 0x000000010f00780c */ /* 0x000fe40003f04270 */
[----:B--2---:R-:W-:-:S11]  /*0280*/  IADD3 R15, PT, PT, R2, -0x1, R15 ;  /* 0xffffffff020f7810 */ /* 0x004fd60007ffe00f */
[----:B------:R-:W-:Y:S05]  /*0290*/  @P0 BRA `(.L_x_3) ;  /* 0x0000000000300947 */ /* 0x000fea0003800000 */
[----:B------:R-:W0:Y:S01]  /*02a0*/  LDC.64 R4, c[0x0][0x3a8] ;  /* 0x0000ea00ff047b82 */ /* 0x000e220000000a00 */
[----:B------:R-:W1:Y:S02]  /*02b0*/  LDCU UR4, c[0x0][0x394] ;  /* 0x00007280ff0477ac */ /* 0x000e640008000800 */
[----:B-1----:R-:W-:-:S07]  /*02c0*/  FMUL R0, RZ, UR4 ;  /* 0x00000004ff007c20 */ /* 0x002fce0008400000 */
.L_x_4:
[C---:B------:R-:W-:Y:S01]  /*02d0*/  ISETP.GE.AND P0, PT, R16.reuse, R15, PT ;  /* 0x0000000f1000720c */ /* 0x040fe20003f06270 */
[----:B-1----:R-:W-:Y:S01]  /*02e0*/  IMAD R3, R16, UR8, R19 ;  /* 0x0000000810037c24 */ /* 0x002fe2000f8e0213 */
[----:B------:R-:W-:Y:S02]  /*02f0*/  IADD3 R16, PT, PT, R17, R16, RZ ;  /* 0x0000001011107210 */ /* 0x000fe40007ffe0ff */
[----:B------:R-:W-:Y:S01]  /*0300*/  FSEL R7, R0, +QNAN , P0 ;  /* 0x7fc0000000077808 */ /* 0x000fe20000000000 */
[----:B0-----:R-:W-:Y:S01]  /*0310*/  IMAD.WIDE R2, R3, 0x4, R4 ;  /* 0x0000000403027825 */ /* 0x001fe200078e0204 */
[----:B------:R-:W-:-:S04]  /*0320*/  ISETP.GE.AND P0, PT, R16, UR9, PT ;  /* 0x0000000910007c0c */ /* 0x000fc8000bf06270 */
[----:B------:R1:W-:Y:S09]  /*0330*/  STG.E desc[UR6][R2.64], R7 ;  /* 0x0000000702007986 */ /* 0x0003f2000c101906 */
[----:B------:R-:W-:Y:S05]  /*0340*/  @!P0 BRA `(.L_x_4) ;  /* 0xfffffffc00e08947 */ /* 0x000fea000383ffff */
[----:B------:R-:W-:Y:S05]  /*0350*/  EXIT ;  /* 0x000000000000794d */ /* 0x000fea0003800000 */
.L_x_3:
[----:B------:R-:W-:Y:S01]  /*0360*/  VIADD R0, R0, 0xfffffffe ;  /* 0xfffffffe00007836 */ /* 0x000fe20000000000 */
[C---:B------:R-:W-:Y:S02]  /*0370*/  LOP3.LUT R14, R13.reuse, 0xfffffffc, RZ, 0xc0, !PT ;  /* 0xfffffffc0d0e7812 */ /* 0x040fe400078ec0ff */
[----:B------:R-:W-:Y:S02]  /*0380*/  LOP3.LUT R13, R13, 0x3, RZ, 0xc0, !PT ;  /* 0x000000030d0d7812 */ /* 0x000fe400078ec0ff */
[----:B------:R-:W-:Y:S02]  /*0390*/  ISETP.GE.U32.AND P0, PT, R0, 0x3, PT ;  /* 0x000000030000780c */ /* 0x000fe40003f06070 */
[----:B------:R-:W-:-:S11]  /*03a0*/  IADD3 R12, PT, PT, -R14, RZ, RZ ;  /* 0x000000ff0e0c7210 */ /* 0x000fd60007ffe1ff */
.L_x_10:
[----:B0-----:R-:W0:Y:S01]  /*03b0*/  LDC R10, c[0x0][0x398] ;  /* 0x0000e600ff0a7b82 */ /* 0x001e220000000800 */
[C---:B------:R-:W-:Y:S01]  /*03c0*/  ISETP.GE.AND P1, PT, R16.reuse, R15, PT ;  /* 0x0000000f1000720c */ /* 0x040fe20003f26270 */
[----:B------:R-:W-:Y:S01]  /*03d0*/  BSSY.RECONVERGENT B0, `(.L_x_5) ;  /* 0x0000048000007945 */ /* 0x000fe20003800200 */
[----:B------:R-:W-:Y:S02]  /*03e0*/  IMAD.MOV.U32 R11, RZ, RZ, 0x7fc00000 ;  /* 0x7fc00000ff0b7424 */ /* 0x000fe400078e00ff */
[----:B0-----:R-:W-:-:S09]  /*03f0*/  IMAD R0, R16, R10, R19 ;  /* 0x0000000a10007224 */ /* 0x001fd200078e0213 */
[----:B------:R-:W-:Y:S05]  /*0400*/  @!P1 BRA `(.L_x_6) ;  /* 0x0000000400109947 */ /* 0x000fea0003800000 */
[----:B------:R-:W-:Y:S02]  /*0410*/  HFMA2 R11, -RZ, RZ, 0, 0 ;  /* 0x00000000ff0b7431 */ /* 0x000fe400000001ff */
[----:B------:R-:W-:Y:S01]  /*0420*/  IMAD.MOV.U32 R21, RZ, RZ, RZ ;  /* 0x000000ffff157224 */ /* 0x000fe200078e00ff */
[----:B------:R-:W-:Y:S06]  /*0430*/  @!P0 BRA `(.L_x_7) ;  /* 0x0000000000908947 */ /* 0x000fec0003800000 */
[----:B------:R-:W0:Y:S01]  /*0440*/  S2UR UR5, SR_CgaCtaId ;  /* 0x00000000000579c3 */ /* 0x000e220000008800 */
[C---:B------:R-:W-:Y:S01]  /*0450*/  IADD3 R29, PT, PT, R16.reuse, -0x3, RZ ;  /* 0xfffffffd101d7810 */ /* 0x040fe20007ffe0ff */
[C---:B------:R-:W-:Y:S01]  /*0460*/  VIADD R18, R16.reuse, 0xffffffff ;  /* 0xffffffff10127836 */ /* 0x040fe20000000000 */
[----:B------:R-:W-:Y:S01]  /*0470*/  IADD3 R26, PT, PT, R16, -0x2, RZ ;  /* 0xfffffffe101a7810 */ /* 0x000fe20007ffe0ff */
[----:B------:R-:W-:Y:S01]  /*0480*/  IMAD.MOV.U32 R11, RZ, RZ, RZ ;  /* 0x000000ffff0b7224 */ /* 0x000fe200078e00ff */
[----:B------:R-:W-:Y:S01]  /*0490*/  MOV R27, R0 ;  /* 0x00000000001b7202 */ /* 0x000fe20000000f00 */
[--C-:B------:R-:W-:Y:S01]  /*04a0*/  IMAD R29, R29, R10, R19.reuse ;  /* 0x0000000a1d1d7224 */ /* 0x100fe200078e0213 */
[----:B------:R-:W-:Y:S01]  /*04b0*/  MOV R28, R12 ;  /* 0x0000000c001c7202 */ /* 0x000fe20000000f00 */
[----:B------:R-:W1:Y:S01]  /*04c0*/  LDC.64 R2, c[0x0][0x380] ;  /* 0x0000e000ff027b82 */ /* 0x000e620000000a00 */
[-CC-:B------:R-:W-:Y:S01]  /*04d0*/  IMAD R18, R18, R10.reuse, R19.reuse ;  /* 0x0000000a12127224 */ /* 0x180fe200078e0213 */
[----:B------:R-:W-:Y:S01]  /*04e0*/  UMOV UR4, 0x400 ;  /* 0x0000040000047882 */ /* 0x000fe20000000000 */
[----:B------:R-:W-:Y:S01]  /*04f0*/  IMAD R26, R26, R10, R19 ;  /* 0x0000000a1a1a7224 */ /* 0x000fe200078e0213 */
[----:B0-----:R-:W-:-:S12]  /*0500*/  ULEA UR4, UR5, UR4, 0x18 ;  /* 0x0000000405047291 */ /* 0x001fd8000f8ec0ff */
.L_x_8:
[--C-:B-1----:R-:W-:Y:S01]  /*0510*/  IMAD.WIDE R20, R27, 0x4, R2.reuse ;  /* 0x000000041b147825 */ /* 0x102fe200078e0202 */
[----:B------:R-:W0:Y:S03]  /*0520*/  LDS.128 R4, [UR4] ;  /* 0x00000004ff047984 */ /* 0x000e260008000c00 */
[--C-:B------:R-:W-:Y:S02]  /*0530*/  IMAD.WIDE R8, R18, 0x4, R2.reuse ;  /* 0x0000000412087825 */ /* 0x100fe400078e0202 */
[----:B------:R-:W0:Y:S02]  /*0540*/  LDG.E.CONSTANT R20, desc[UR6][R20.64] ;  /* 0x0000000614147981 */ /* 0x000e24000c1e9900 */
[--C-:B------:R-:W-:Y:S02]  /*0550*/  IMAD.WIDE R22, R26, 0x4, R2.reuse ;  /* 0x000000041a167825 */ /* 0x100fe400078e0202 */
[----:B------:R-:W2:Y:S02]  /*0560*/  LDG.E.CONSTANT R8, desc[UR6][R8.64] ;  /* 0x0000000608087981 */ /* 0x000ea4000c1e9900 */
[----:B------:R-:W-:-:S02]  /*0570*/  IMAD.WIDE R24, R29, 0x4, R2 ;  /* 0x000000041d187825 */ /* 0x000fc400078e0202 */
[----:B------:R-:W3:Y:S04]  /*0580*/  LDG.E.CONSTANT R23, desc[UR6][R22.64] ;  /* 0x0000000616177981 */ /* 0x000ee8000c1e9900 */
[----:B------:R-:W4:Y:S01]  /*0590*/  LDG.E.CONSTANT R24, desc[UR6][R24.64] ;  /* 0x0000000618187981 */ /* 0x000f22000c1e9900 */
[----:B------:R-:W-:Y:S01]  /*05a0*/  VIADD R28, R28, 0x4 ;  /* 0x000000041c1c7836 */ /* 0x000fe20000000000 */
[----:B------:R-:W-:-:S04]  /*05b0*/  UIADD3 UR4, UPT, UPT, UR4, 0x10, URZ ;  /* 0x0000001004047890 */ /* 0x000fc8000fffe0ff */
[----:B------:R-:W-:Y:S01]  /*05c0*/  ISETP.NE.AND P1, PT, R28, RZ, PT ;  /* 0x000000ff1c00720c */ /* 0x000fe20003f25270 */
[----:B0-----:R-:W-:-:S04]  /*05d0*/  FFMA R4, R20, R4, R11 ;  /* 0x0000000414047223 */ /* 0x001fc8000000000b */
[----:B--2---:R-:W-:Y:S01]  /*05e0*/  FFMA R5, R5, R8, R4 ;  /* 0x0000000805057223 */ /* 0x004fe20000000004 */
[----:B------:R-:W-:-:S03]  /*05f0*/  IADD3 R4, PT, PT, -R10, RZ, RZ ;  /* 0x000000ff0a047210 */ /* 0x000fc60007ffe1ff */
[----:B---3--:R-:W-:Y:S01]  /*0600*/  FFMA R6, R6, R23, R5 ;  /* 0x0000001706067223 */ /* 0x008fe20000000005 */
[C---:B------:R-:W-:Y:S01]  /*0610*/  LEA R29, R4.reuse, R29, 0x2 ;  /* 0x0000001d041d7211 */ /* 0x040fe200078e10ff */
[C---:B------:R-:W-:Y:S01]  /*0620*/  IMAD R18, R4.reuse, 0x4, R18 ;  /* 0x0000000404127824 */ /* 0x040fe200078e0212 */
[C---:B------:R-:W-:Y:S01]  /*0630*/  LEA R26, R4.reuse, R26, 0x2 ;  /* 0x0000001a041a7211 */ /* 0x040fe200078e10ff */
[----:B----4-:R-:W-:Y:S01]  /*0640*/  FFMA R11, R7, R24, R6 ;  /* 0x00000018070b7223 */ /* 0x010fe20000000006 */
[----:B------:R-:W-:Y:S01]  /*0650*/  LEA R27, R4, R27, 0x2 ;  /* 0x0000001b041b7211 */ /* 0x000fe200078e10ff */
[----:B------:R-:W-:Y:S06]  /*0660*/  @P1 BRA `(.L_x_8) ;  /* 0xfffffffc00a81947 */ /* 0x000fec000383ffff */
[----:B------:R-:W-:-:S07]  /*0670*/  IMAD.MOV.U32 R21, RZ, RZ, R14 ;  /* 0x000000ffff157224 */ /* 0x000fce00078e000e */
.L_x_7:
[----:B------:R-:W-:Y:S01]  /*0680*/  ISETP.NE.AND P1, PT, R13, RZ, PT ;  /* 0x000000ff0d00720c */ /* 0x000fe20003f25270 */
[----:B------:R-:W0:-:S12]  /*0690*/  LDCU UR4, c[0x0][0x394] ;  /* 0x00007280ff0477ac */ /* 0x000e180008000800 */
[----:B------:R-:W-:Y:S05]  /*06a0*/  @!P1 BRA `(.L_x_9) ;  /* 0x0000000000649947 */ /* 0x000fea0003800000 */
[----:B------:R-:W1:Y:S01]  /*06b0*/  LDC.64 R2, c[0x0][0x380] ;  /* 0x0000e000ff027b82 */ /* 0x000e620000000a00 */
[----:B------:R-:W-:-:S05]  /*06c0*/  IADD3 R18, PT, PT, -R21, R16, RZ ;  /* 0x0000001015127210 */ /* 0x000fca0007ffe1ff */
[----:B------:R-:W-:-:S04]  /*06d0*/  IMAD R9, R18, R10, R19 ;  /* 0x0000000a12097224 */ /* 0x000fc800078e0213 */
[----:B-1----:R-:W-:-:S06]  /*06e0*/  IMAD.WIDE R8, R9, 0x4, R2 ;  /* 0x0000000409087825 */ /* 0x002fcc00078e0202 */
[----:B------:R-:W2:Y:S01]  /*06f0*/  LDG.E.CONSTANT R8, desc[UR6][R8.64] ;  /* 0x0000000608087981 */ /* 0x000ea2000c1e9900 */
[----:B------:R-:W-:Y:S02]  /*0700*/  MOV R4, 0x400 ;  /* 0x0000040000047802 */ /* 0x000fe40000000f00 */
[----:B------:R-:W-:Y:S01]  /*0710*/  ISETP.NE.AND P1, PT, R13, 0x1, PT ;  /* 0x000000010d00780c */ /* 0x000fe20003f25270 */
[----:B------:R-:W1:Y:S02]  /*0720*/  S2R R5, SR_CgaCtaId ;  /* 0x0000000000057919 */ /* 0x000e640000008800 */
[----:B-1----:R-:W-:-:S04]  /*0730*/  LEA R4, R5, R4, 0x18 ;  /* 0x0000000405047211 */ /* 0x002fc800078ec0ff */
[----:B------:R-:W-:-:S06]  /*0740*/  LEA R4, R21, R4, 0x2 ;  /* 0x0000000415047211 */ /* 0x000fcc00078e10ff */
[----:B------:R-:W2:Y:S02]  /*0750*/  LDS.128 R4, [R4] ;  /* 0x0000000004047984 */ /* 0x000ea40000000c00 */
[----:B--2---:R-:W-:Y:S01]  /*0760*/  FFMA R11, R8, R4, R11 ;  /* 0x00000004080b7223 */ /* 0x004fe2000000000b */
[----:B------:R-:W-:Y:S06]  /*0770*/  @!P1 BRA `(.L_x_9) ;  /* 0x0000000000309947 */ /* 0x000fec0003800000 */
[----:B------:R-:W-:Y:S02]  /*0780*/  ISETP.NE.AND P1, PT, R13, 0x2, PT ;  /* 0x000000020d00780c */ /* 0x000fe40003f25270 */
[----:B------:R-:W-:-:S05]  /*0790*/  LOP3.LUT R7, RZ, R21, RZ, 0x33, !PT ;  /* 0x00000015ff077212 */ /* 0x000fca00078e33ff */
[----:B------:R-:W-:-:S04]  /*07a0*/  IMAD.IADD R7, R7, 0x1, R16 ;  /* 0x0000000107077824 */ /* 0x000fc800078e0210 */
[----:B------:R-:W-:Y:S02]  /*07b0*/  IMAD R7, R7, R10, R19 ;  /* 0x0000000a07077224 */ /* 0x000fe400078e0213 */
[----:B------:R-:W-:Y:S02]  /*07c0*/  @P1 IADD3 R4, PT, PT, R18, -0x2, RZ ;  /* 0xfffffffe12041810 */ /* 0x000fe40007ffe0ff */
[----:B------:R-:W-:-:S04]  /*07d0*/  IMAD.WIDE R8, R7, 0x4, R2 ;  /* 0x0000000407087825 */ /* 0x000fc800078e0202 */
[----:B------:R-:W-:Y:S02]  /*07e0*/  @P1 IMAD R21, R4, R10, R19 ;  /* 0x0000000a04151224 */ /* 0x000fe400078e0213 */
[----:B------:R-:W2:Y:S02]  /*07f0*/  LDG.E.CONSTANT R8, desc[UR6][R8.64] ;  /* 0x0000000608087981 */ /* 0x000ea4000c1e9900 */
[----:B------:R-:W-:-:S06]  /*0800*/  @P1 IMAD.WIDE R2, R21, 0x4, R2 ;  /* 0x0000000415021825 */ /* 0x000fcc00078e0202 */
[----:B------:R-:W3:Y:S01]  /*0810*/  @P1 LDG.E.CONSTANT R2, desc[UR6][R2.64] ;  /* 0x0000000602021981 */ /* 0x000ee2000c1e9900 */
[----:B--2---:R-:W-:-:S04]  /*0820*/  FFMA R11, R8, R5, R11 ;  /* 0x00000005080b7223 */ /* 0x004fc8000000000b */
[----:B---3--:R-:W-:-:S07]  /*0830*/  @P1 FFMA R11, R2, R6, R11 ;  /* 0x00000006020b1223 */ /* 0x008fce000000000b */
.L_x_9:
[----:B0-----:R-:W-:-:S07]  /*0840*/  FMUL R11, R11, UR4 ;  /* 0x000000040b0b7c20 */ /* 0x001fce0008400000 */
.L_x_6:
[----:B------:R-:W-:Y:S05]  /*0850*/  BSYNC.RECONVERGENT B0 ;  /* 0x0000000000007941 */ /* 0x000fea0003800200 */
.L_x_5:
[----:B------:R-:W0:Y:S01]  /*0860*/  LDC.64 R2, c[0x0][0x3a8] ;  /* 0x0000ea00ff027b82 */ /* 0x000e220000000a00 */
[----:B------:R-:W1:Y:S01]  /*0870*/  LDCU UR4, c[0x0][0x39c] ;  /* 0x00007380ff0477ac */ /* 0x000e620008000800 */
[----:B------:R-:W-:-:S04]  /*0880*/  IADD3 R16, PT, PT, R17, R16, RZ ;  /* 0x0000001011107210 */ /* 0x000fc80007ffe0ff */
[----:B-1----:R-:W-:Y:S01]  /*0890*/  ISETP.GE.AND P1, PT, R16, UR4, PT ;  /* 0x0000000410007c0c */ /* 0x002fe2000bf26270 */
[----:B0-----:R-:W-:-:S05]  /*08a0*/  IMAD.WIDE R2, R0, 0x4, R2 ;  /* 0x0000000400027825 */ /* 0x001fca00078e0202 */
[----:B------:R0:W-:Y:S07]  /*08b0*/  STG.E desc[UR6][R2.64], R11 ;  /* 0x0000000b02007986 */ /* 0x0001ee000c101906 */
[----:B------:R-:W-:Y:S05]  /*08c0*/  @!P1 BRA `(.L_x_10) ;  /* 0xfffffff800b89947 */ /* 0x000fea000383ffff */
[----:B------:R-:W-:Y:S05]  /*08d0*/  EXIT ;  /* 0x000000000000794d */ /* 0x000fea0003800000 */
.L_x_11:
[----:B------:R-:W-:-:S00]  /*08e0*/  BRA `(.L_x_11) ;  /* 0xfffffffc00fc7947 */ /* 0x000fc0000383ffff */
[----:B------:R-:W-:-:S00]  /*08f0*/  NOP ;  /* 0x0000000000007918 */ /* 0x000fc00000000000 */
        /* <DEDUP_REMOVED lines=8> */
.L_x_22:


//--------------------- .text.cwma_batch_f32      --------------------------
	.section	.text.cwma_batch_f32,"ax",@progbits
	.align	128
        .global         cwma_batch_f32
        .type           cwma_batch_f32,@function
        .size           cwma_batch_f32,(.L_x_23 - cwma_batch_f32)
        .other          cwma_batch_f32,@"STO_CUDA_ENTRY STV_DEFAULT"
cwma_batch_f32:
.text.cwma_batch_f32:
[----:B------:R-:W-:Y:S01]  /*0000*/  LDC R1, c[0x0][0x37c] ;  /* 0x0000df00ff017b82 */ /* 0x000fe20000000800 */
[----:B------:R-:W0:Y:S01]  /*0010*/  S2R R0, SR_CTAID.Y ;  /* 0x0000000000007919 */ /* 0x000e220000002600 */
[----:B------:R-:W0:Y:S02]  /*0020*/  LDCU UR4, c[0x0][0x3a8] ;  /* 0x00007500ff0477ac */ /* 0x000e240008000800 */
[----:B0-----:R-:W-:-:S13]  /*0030*/  ISETP.GE.AND P0, PT, R0, UR4, PT ;  /* 0x0000000400007c0c */ /* 0x001fda000bf06270 */
[----:B------:R-:W-:Y:S05]  /*0040*/  @P0 EXIT ;  /* 0x000000000000094d */ /* 0x000fea0003800000 */
[----:B------:R-:W0:Y:S01]  /*0050*/  LDC.64 R4, c[0x0][0x390] ;  /* 0x0000e400ff047b82 */ /* 0x000e220000000a00 */
[----:B------:R-:W1:Y:S07]  /*0060*/  LDCU.64 UR8, c[0x0][0x358] ;  /* 0x00006b00ff0877ac */ /* 0x000e6e0008000a00 */
[----:B------:R-:W2:Y:S01]  /*0070*/  LDC.64 R6, c[0x0][0x398] ;  /* 0x0000e600ff067b82 */ /* 0x000ea20000000a00 */
[----:B------:R-:W3:Y:S01]  /*0080*/  S2R R13, SR_TID.X ;  /* 0x00000000000d7919 */ /* 0x000ee20000002100 */
[----:B------:R-:W4:Y:S01]  /*0090*/  LDCU UR5, c[0x0][0x3a0] ;  /* 0x00007400ff0577ac */ /* 0x000f220008000800 */
[----:B0-----:R-:W-:-:S05]  /*00a0*/  IMAD.WIDE.U32 R4, R0, 0x4, R4 ;  /* 0x0000000400047825 */ /* 0x001fca00078e0004 */
[----:B-1----:R-:W4:Y:S01]  /*00b0*/  LDG.E.CONSTANT R2, desc[UR8][R4.64] ;  /* 0x0000000804027981 */ /* 0x002f22000c1e9900 */
[----:B--2---:R-:W-:-:S05]  /*00c0*/  IMAD.WIDE.U32 R6, R0, 0x4, R6 ;  /* 0x0000000400067825 */ /* 0x004fca00078e0006 */
[----:B------:R0:W5:Y:S01]  /*00d0*/  LDG.E.CONSTANT R3, desc[UR8][R6.64] ;  /* 0x0000000806037981 */ /* 0x000162000c1e9900 */
[----:B------:R-:W-:Y:S01]  /*00e0*/  BSSY.RECONVERGENT B0, `(.L_x_12) ;  /* 0x0000013000007945 */ /* 0x000fe20003800200 */
[----:B----4-:R-:W-:-:S05]  /*00f0*/  VIMNMX R8, PT, PT, R2, 0x1, !PT ;  /* 0x0000000102087848 */ /* 0x010fca0007fe0100 */
[----:B------:R-:W-:-:S05]  /*0100*/  VIADD R10, R8, 0xffffffff ;  /* 0xffffffff080a7836 */ /* 0x000fca0000000000 */
[----:B---3--:R-:W-:-:S13]  /*0110*/  ISETP.GE.U32.AND P0, PT, R13, R10, PT ;  /* 0x0000000a0d00720c */ /* 0x008fda0003f06070 */
[----:B0-----:R-:W-:Y:S05]  /*0120*/  @P0 BRA `(.L_x_13) ;  /* 0x0000000000380947 */ /* 0x001fea0003800000 */
[----:B------:R-:W0:Y:S01]  /*0130*/  S2R R7, SR_CgaCtaId ;  /* 0x0000000000077919 */ /* 0x000e220000008800 */
[----:B------:R-:W1:Y:S01]  /*0140*/  LDC R14, c[0x0][0x360] ;  /* 0x0000d800ff0e7b82 */ /* 0x000e620000000800 */
[----:B------:R-:W-:Y:S01]  /*0150*/  MOV R6, 0x400 ;  /* 0x0000040000067802 */ /* 0x000fe20000000f00 */
[----:B------:R-:W-:-:S06]  /*0160*/  IMAD.MOV.U32 R9, RZ, RZ, R13 ;  /* 0x000000ffff097224 */ /* 0x000fcc00078e000d */
[----:B------:R-:W2:Y:S01]  /*0170*/  LDC.64 R4, c[0x0][0x388] ;  /* 0x0000e200ff047b82 */ /* 0x000ea20000000a00 */
[----:B0-----:R-:W-:-:S07]  /*0180*/  LEA R12, R7, R6, 0x18 ;  /* 0x00000006070c7211 */ /* 0x001fce00078ec0ff */
.L_x_14:
[----:B------:R-:W-:-:S04]  /*0190*/  IMAD R7, R0, UR5, R9 ;  /* 0x0000000500077c24 */ /* 0x000fc8000f8e0209 */
[----:B0-2---:R-:W-:-:S06]  /*01a0*/  IMAD.WIDE R6, R7, 0x4, R4 ;  /* 0x0000000407067825 */ /* 0x005fcc00078e0204 */
[----:B------:R-:W2:Y:S01]  /*01b0*/  LDG.E.CONSTANT R6, desc[UR8][R6.64] ;  /* 0x0000000806067981 */ /* 0x000ea2000c1e9900 */
[----:B------:R-:W-:Y:S01]  /*01c0*/  LEA R11, R9, R12, 0x2 ;  /* 0x0000000c090b7211 */ /* 0x000fe200078e10ff */
[----:B-1----:R-:W-:-:S05]  /*01d0*/  IMAD.IADD R9, R14, 0x1, R9 ;  /* 0x000000010e097824 */ /* 0x002fca00078e0209 */
[----:B------:R-:W-:Y:S01]  /*01e0*/  ISETP.GE.AND P0, PT, R9, R10, PT ;  /* 0x0000000a0900720c */ /* 0x000fe20003f06270 */
[----:B--2---:R0:W-:-:S12]  /*01f0*/  STS [R11], R6 ;  /* 0x000000060b007388 */ /* 0x0041d80000000800 */
[----:B------:R-:W-:Y:S05]  /*0200*/  @!P0 BRA `(.L_x_14) ;  /* 0xfffffffc00e08947 */ /* 0x000fea000383ffff */
.L_x_13:
[----:B------:R-:W-:Y:S05]  /*0210*/  BSYNC.RECONVERGENT B0 ;  /* 0x0000000000007941 */ /* 0x000fea0003800200 */
.L_x_12:
[----:B------:R-:W1:Y:S01]  /*0220*/  S2UR UR4, SR_CTAID.X ;  /* 0x00000000000479c3 */ /* 0x000e620000002500 */
[----:B------:R-:W2:Y:S07]  /*0230*/  LDCU UR6, c[0x0][0x3a4] ;  /* 0x00007480ff0677ac */ /* 0x000eae0008000800 */
[----:B------:R-:W1:Y:S02]  /*0240*/  LDC R12, c[0x0][0x360] ;  /* 0x0000d800ff0c7b82 */ /* 0x000e640000000800 */
[----:B-1----:R-:W-:-:S06]  /*0250*/  IMAD R9, R12, UR4, R13 ;  /* 0x000000040c097c24 */ /* 0x002fcc000f8e020d */
[----:B------:R-:W-:Y:S01]  /*0260*/  BAR.SYNC.DEFER_BLOCKING 0x0 ;  /* 0x0000000000007b1d */ /* 0x000fe20000010000 */
[----:B--2---:R-:W-:-:S13]  /*0270*/  ISETP.GE.AND P0, PT, R9, UR6, PT ;  /* 0x0000000609007c0c */ /* 0x004fda000bf06270 */
[----:B------:R-:W-:Y:S05]  /*0280*/  @P0 EXIT ;  /* 0x000000000000094d */ /* 0x000fea0003800000 */
[----:B------:R-:W1:Y:S01]  /*0290*/  LDC R5, c[0x0][0x3ac] ;  /* 0x0000eb00ff057b82 */ /* 0x000e620000000800 */
[----:B------:R-:W2:Y:S01]  /*02a0*/  LDCU.64 UR6, c[0x0][0x380] ;  /* 0x00007000ff0677ac */ /* 0x000ea20008000a00 */
[----:B------:R-:W-:Y:S01]  /*02b0*/  IADD3 R8, PT, PT, R8, -0x2, RZ ;  /* 0xfffffffe08087810 */ /* 0x000fe20007ffe0ff */
[----:B------:R-:W3:Y:S03]  /*02c0*/  LDCU UR4, c[0x0][0x370] ;  /* 0x00006e00ff0477ac */ /* 0x000ee60008000800 */
[----:B------:R-:W-:Y:S02]  /*02d0*/  ISETP.GE.U32.AND P0, PT, R8, 0x3, PT ;  /* 0x000000030800780c */ /* 0x000fe40003f06070 */
[C---:B------:R-:W-:Y:S02]  /*02e0*/  LOP3.LUT R8, R10.reuse, 0xfffffffc, RZ, 0xc0, !PT ;  /* 0xfffffffc0a087812 */ /* 0x040fe400078ec0ff */
[----:B------:R-:W-:-:S03]  /*02f0*/  LOP3.LUT R10, R10, 0x3, RZ, 0xc0, !PT ;  /* 0x000000030a0a7812 */ /* 0x000fc600078ec0ff */
[----:B0-----:R-:W-:Y:S01]  /*0300*/  IMAD.MOV R11, RZ, RZ, -R8 ;  /* 0x000000ffff0b7224 */ /* 0x001fe200078e0a08 */
[----:B--2---:R-:W-:Y:S01]  /*0310*/  UIADD3 UR5, UP0, UPT, UR6, -0x4, URZ ;  /* 0xfffffffc06057890 */ /* 0x004fe2000ff1e0ff */
[----:B---3--:R-:W-:Y:S01]  /*0320*/  IMAD R12, R12, UR4, RZ ;  /* 0x000000040c0c7c24 */ /* 0x008fe2000f8e02ff */
[----:B-1----:R-:W-:Y:S02]  /*0330*/  IADD3 R14, PT, PT, R2, -0x1, R5 ;  /* 0xffffffff020e7810 */ /* 0x002fe40007ffe005 */
[----:B------:R-:W-:-:S12]  /*0340*/  UIADD3.X UR6, UPT, UPT, UR7, -0x1, URZ, UP0, !UPT ;  /* 0xffffffff07067890 */ /* 0x000fd800087fe4ff */
.L_x_20:
[----:B------:R-:W-:Y:S01]  /*0350*/  ISETP.GE.AND P1, PT, R9, R14, PT ;  /* 0x0000000e0900720c */ /* 0x000fe20003f26270 */
[----:B------:R-:W-:Y:S01]  /*0360*/  BSSY.RECONVERGENT B0, `(.L_x_15) ;  /* 0x0000037000007945 */ /* 0x000fe20003800200 */
[----:B0-----:R-:W-:-:S11]  /*0370*/  MOV R13, 0x7fc00000 ;  /* 0x7fc00000000d7802 */ /* 0x001fd60000000f00 */
[----:B------:R-:W-:Y:S05]  /*0380*/  @!P1 BRA `(.L_x_16) ;  /* 0x0000000000d09947 */ /* 0x000fea0003800000 */
[----:B------:R-:W-:Y:S01]  /*0390*/  ISETP.GE.AND P1, PT, R2, 0x2, PT ;  /* 0x000000020200780c */ /* 0x000fe20003f26270 */
[----:B------:R-:W-:-:S12]  /*03a0*/  IMAD.MOV.U32 R13, RZ, RZ, RZ ;  /* 0x000000ffff0d7224 */ /* 0x000fd800078e00ff */
[----:B------:R-:W-:Y:S05]  /*03b0*/  @!P1 BRA `(.L_x_17) ;  /* 0x0000000000c09947 */ /* 0x000fea0003800000 */
[----:B------:R-:W-:Y:S02]  /*03c0*/  HFMA2 R13, -RZ, RZ, 0, 0 ;  /* 0x00000000ff0d7431 */ /* 0x000fe400000001ff */
[----:B------:R-:W-:Y:S01]  /*03d0*/  IMAD.MOV.U32 R4, RZ, RZ, RZ ;  /* 0x000000ffff047224 */ /* 0x000fe200078e00ff */
[----:B------:R-:W-:Y:S06]  /*03e0*/  @!P0 BRA `(.L_x_18) ;  /* 0x0000000000688947 */ /* 0x000fec0003800000 */
[----:B------:R-:W0:Y:S01]  /*03f0*/  S2UR UR7, SR_CgaCtaId ;  /* 0x00000000000779c3 */ /* 0x000e220000008800 */
[----:B------:R-:W-:Y:S01]  /*0400*/  MOV R4, UR5 ;  /* 0x0000000500047c02 */ /* 0x000fe20008000f00 */
[----:B------:R-:W-:Y:S01]  /*0410*/  IMAD.U32 R5, RZ, RZ, UR6 ;  /* 0x00000006ff057e24 */ /* 0x000fe2000f8e00ff */
[----:B------:R-:W-:Y:S01]  /*0420*/  MOV R13, RZ ;  /* 0x000000ff000d7202 */ /* 0x000fe20000000f00 */
[----:B------:R-:W-:Y:S01]  /*0430*/  IMAD.MOV.U32 R15, RZ, RZ, R11 ;  /* 0x000000ffff0f7224 */ /* 0x000fe200078e000b */
[----:B------:R-:W-:Y:S01]  /*0440*/  UMOV UR4, 0x400 ;  /* 0x0000040000047882 */ /* 0x000fe20000000000 */
[----:B------:R-:W-:Y:S01]  /*0450*/  IMAD.WIDE R4, R9, 0x4, R4 ;  /* 0x0000000409047825 */ /* 0x000fe200078e0204 */
[----:B0-----:R-:W-:-:S12]  /*0460*/  ULEA UR4, UR7, UR4, 0x18 ;  /* 0x0000000407047291 */ /* 0x001fd8000f8ec0ff */
.L_x_19:
[----:B------:R-:W-:Y:S01]  /*0470*/  MOV R16, R4 ;  /* 0x0000000400107202 */ /* 0x000fe20000000f00 */
[----:B------:R-:W-:Y:S02]  /*0480*/  IMAD.MOV.U32 R17, RZ, RZ, R5 ;  /* 0x000000ffff117224 */ /* 0x000fe400078e0005 */
[----:B------:R-:W0:Y:S04]  /*0490*/  LDS.128 R4, [UR4] ;  /* 0x00000004ff047984 */ /* 0x000e280008000c00 */
[----:B------:R-:W0:Y:S04]  /*04a0*/  LDG.E.CONSTANT R18, desc[UR8][R16.64+0x4] ;  /* 0x0000040810127981 */ /* 0x000e28000c1e9900 */
[----:B------:R-:W2:Y:S04]  /*04b0*/  LDG.E.CONSTANT R19, desc[UR8][R16.64] ;  /* 0x0000000810137981 */ /* 0x000ea8000c1e9900 */
[----:B------:R-:W3:Y:S04]  /*04c0*/  LDG.E.CONSTANT R20, desc[UR8][R16.64+-0x4] ;  /* 0xfffffc0810147981 */ /* 0x000ee8000c1e9900 */
[----:B------:R-:W4:Y:S01]  /*04d0*/  LDG.E.CONSTANT R21, desc[UR8][R16.64+-0x8] ;  /* 0xfffff80810157981 */ /* 0x000f22000c1e9900 */
[----:B------:R-:W-:Y:S01]  /*04e0*/  IADD3 R15, PT, PT, R15, 0x4, RZ ;  /* 0x000000040f0f7810 */ /* 0x000fe20007ffe0ff */
[----:B------:R-:W-:-:S03]  /*04f0*/  UIADD3 UR4, UPT, UPT, UR4, 0x10, URZ ;  /* 0x0000001004047890 */ /* 0x000fc6000fffe0ff */
[----:B------:R-:W-:Y:S01]  /*0500*/  ISETP.NE.AND P1, PT, R15, RZ, PT ;  /* 0x000000ff0f00720c */ /* 0x000fe20003f25270 */
[----:B0-----:R-:W-:-:S04]  /*0510*/  FFMA R4, R18, R4, R13 ;  /* 0x0000000412047223 */ /* 0x001fc8000000000d */
[----:B--2---:R-:W-:Y:S01]  /*0520*/  FFMA R5, R5, R19, R4 ;  /* 0x0000001305057223 */ /* 0x004fe20000000004 */
[----:B------:R-:W-:-:S03]  /*0530*/  IADD3 R4, P2, PT, R16, -0x10, RZ ;  /* 0xfffffff010047810 */ /* 0x000fc60007f5e0ff */
[----:B---3--:R-:W-:Y:S01]  /*0540*/  FFMA R6, R6, R20, R5 ;  /* 0x0000001406067223 */ /* 0x008fe20000000005 */
[----:B------:R-:W-:-:S03]  /*0550*/  IADD3.X R5, PT, PT, R17, -0x1, RZ, P2, !PT ;  /* 0xffffffff11057810 */ /* 0x000fc600017fe4ff */
[----:B----4-:R-:W-:Y:S01]  /*0560*/  FFMA R13, R7, R21, R6 ;  /* 0x00000015070d7223 */ /* 0x010fe20000000006 */
[----:B------:R-:W-:Y:S06]  /*0570*/  @P1 BRA `(.L_x_19) ;  /* 0xfffffffc00bc1947 */ /* 0x000fec000383ffff */
[----:B------:R-:W-:-:S07]  /*0580*/  IMAD.MOV.U32 R4, RZ, RZ, R8 ;  /* 0x000000ffff047224 */ /* 0x000fce00078e0008 */
.L_x_18:
[----:B------:R-:W-:-:S13]  /*0590*/  ISETP.NE.AND P1, PT, R10, RZ, PT ;  /* 0x000000ff0a00720c */ /* 0x000fda0003f25270 */
[----:B------:R-:W-:Y:S05]  /*05a0*/  @!P1 BRA `(.L_x_17) ;  /* 0x0000000000449947 */ /* 0x000fea0003800000 */
[----:B------:R-:W0:Y:S01]  /*05b0*/  LDC.64 R16, c[0x0][0x380] ;  /* 0x0000e000ff107b82 */ /* 0x000e220000000a00 */
[----:B------:R-:W-:-:S05]  /*05c0*/  IADD3 R5, PT, PT, -R4, R9, RZ ;  /* 0x0000000904057210 */ /* 0x000fca0007ffe1ff */
[----:B0-----:R-:W-:-:S05]  /*05d0*/  IMAD.WIDE R16, R5, 0x4, R16 ;  /* 0x0000000405107825 */ /* 0x001fca00078e0210 */
[----:B------:R-:W2:Y:S01]  /*05e0*/  LDG.E.CONSTANT R18, desc[UR8][R16.64] ;  /* 0x0000000810127981 */ /* 0x000ea2000c1e9900 */
[----:B------:R-:W-:Y:S02]  /*05f0*/  MOV R5, 0x400 ;  /* 0x0000040000057802 */ /* 0x000fe40000000f00 */
[----:B------:R-:W-:Y:S01]  /*0600*/  ISETP.NE.AND P1, PT, R10, 0x1, PT ;  /* 0x000000010a00780c */ /* 0x000fe20003f25270 */
[----:B------:R-:W0:Y:S02]  /*0610*/  S2R R6, SR_CgaCtaId ;  /* 0x0000000000067919 */ /* 0x000e240000008800 */
[----:B0-----:R-:W-:-:S05]  /*0620*/  LEA R5, R6, R5, 0x18 ;  /* 0x0000000506057211 */ /* 0x001fca00078ec0ff */
[----:B------:R-:W-:-:S06]  /*0630*/  IMAD R4, R4, 0x4, R5 ;  /* 0x0000000404047824 */ /* 0x000fcc00078e0205 */
[----:B------:R-:W2:Y:S02]  /*0640*/  LDS.128 R4, [R4] ;  /* 0x0000000004047984 */ /* 0x000ea40000000c00 */
[----:B--2---:R-:W-:Y:S01]  /*0650*/  FFMA R13, R18, R4, R13 ;  /* 0x00000004120d7223 */ /* 0x004fe2000000000d */
[----:B------:R-:W-:Y:S06]  /*0660*/  @!P1 BRA `(.L_x_17) ;  /* 0x0000000000149947 */ /* 0x000fec0003800000 */
[----:B------:R-:W-:Y:S01]  /*0670*/  ISETP.NE.AND P1, PT, R10, 0x2, PT ;  /* 0x000000020a00780c */ /* 0x000fe20003f25270 */
[----:B------:R-:W2:-:S12]  /*0680*/  LDG.E.CONSTANT R4, desc[UR8][R16.64+-0x4] ;  /* 0xfffffc0810047981 */ /* 0x000e98000c1e9900 */
[----:B------:R-:W3:Y:S01]  /*0690*/  @P1 LDG.E.CONSTANT R18, desc[UR8][R16.64+-0x8] ;  /* 0xfffff80810121981 */ /* 0x000ee2000c1e9900 */
[----:B--2---:R-:W-:-:S04]  /*06a0*/  FFMA R13, R4, R5, R13 ;  /* 0x00000005040d7223 */ /* 0x004fc8000000000d */
[----:B---3--:R-:W-:-:S07]  /*06b0*/  @P1 FFMA R13, R18, R6, R13 ;  /* 0x00000006120d1223 */ /* 0x008fce000000000d */
.L_x_17:
[----:B-----5:R-:W-:-:S07]  /*06c0*/  FMUL R13, R3, R13 ;  /* 0x0000000d030d7220 */ /* 0x020fce0000400000 */
.L_x_16:
[----:B------:R-:W-:Y:S05]  /*06d0*/  BSYNC.RECONVERGENT B0 ;  /* 0x0000000000007941 */ /* 0x000fea0003800200 */
.L_x_15:
[----:B------:R-:W0:Y:S01]  /*06e0*/  LDC.64 R4, c[0x0][0x3b0] ;  /* 0x0000ec00ff047b82 */ /* 0x000e220000000a00 */
[----:B------:R-:W1:Y:S02]  /*06f0*/  LDCU UR4, c[0x0][0x3a4] ;  /* 0x00007480ff0477ac */ /* 0x000e640008000800 */
[----:B-1----:R-:W-:Y:S01]  /*0700*/  IMAD R7, R0, UR4, R9 ;  /* 0x0000000400077c24 */ /* 0x002fe2000f8e0209 */
[----:B------:R-:W-:-:S03]  /*0710*/  IADD3 R9, PT, PT, R12, R9, RZ ;  /* 0x000000090c097210 */ /* 0x000fc60007ffe0ff */
[----:B0-----:R-:W-:Y:S01]  /*0720*/  IMAD.WIDE R4, R7, 0x4, R4 ;  /* 0x0000000407047825 */ /* 0x001fe200078e0204 */
[----:B------:R-:W-:-:S04]  /*0730*/  ISETP.GE.AND P1, PT, R9, UR4, PT ;  /* 0x0000000409007c0c */ /* 0x000fc8000bf26270 */
[----:B------:R0:W-:Y:S09]  /*0740*/  STG.E desc[UR8][R4.64], R13 ;  /* 0x0000000d04007986 */ /* 0x0001f2000c101908 */
[----:B------:R-:W-:Y:S05]  /*0750*/  @!P1 BRA `(.L_x_20) ;  /* 0xfffffff800fc9947 */ /* 0x000fea000383ffff */
[----:B------:R-:W-:Y:S05]  /*0760*/  EXIT ;  /* 0x000000000000794d */ /* 0x000fea0003800000 */
.L_x_21:
        /* <DEDUP_REMOVED lines=9> */
.L_x_23:


//--------------------- .nv.shared.cwma_multi_series_one_param_time_major_f32 --------------------------
	.section	.nv.shared.cwma_multi_series_one_param_time_major_f32,"aw",@nobits
	.sectionflags	@""
	.align	16
	.zero		1024


//--------------------- .nv.shared.reserved.0     --------------------------
	.section	.nv.shared.reserved.0,"aw",@nobits
	.weak		__nv_reservedSMEM_offset_0_alias
	.size		__nv_reservedSMEM_offset_0_alias, 0, 64
	.other		__nv_reservedSMEM_offset_0_alias,@"STO_CUDA_RESERVED_SHARED STV_DEFAULT"
__nv_reservedSMEM_offset_0_alias:
	.zero		0
	.zero		64


//--------------------- .nv.shared.cwma_batch_f32 --------------------------
	.section	.nv.shared.cwma_batch_f32,"aw",@nobits
	.sectionflags	@""
	.align	16
	.zero		1024


//--------------------- .nv.constant0.cwma_multi_series_one_param_time_major_f32 --------------------------
	.section	.nv.constant0.cwma_multi_series_one_param_time_major_f32,"a",@progbits
	.sectionflags	@""
	.align	4
.nv.constant0.cwma_multi_series_one_param_time_major_f32:
	.zero		944


//--------------------- .nv.constant0.cwma_batch_f32 --------------------------
	.section	.nv.constant0.cwma_batch_f32,"a",@progbits
	.sectionflags	@""
	.align	4
.nv.constant0.cwma_batch_f32:
	.zero		952


//--------------------- SYMBOLS --------------------------

	.type		.nv.reservedSmem.offset0,@object
	.size		.nv.reservedSmem.offset0,0x4
	.type		.nv.reservedSmem.cap,@object
	.size		.nv.reservedSmem.cap,0x4
